	.headerflags	@"EF_CUDA_TEXMODE_UNIFIED EF_CUDA_64BIT_ADDRESS EF_CUDA_ACCELERATORS EF_CUDA_SM90 EF_CUDA_VIRTUAL_SM(EF_CUDA_SM90)"
	.elftype	@"ET_EXEC"


//--------------------- .nv.info                  --------------------------
	.section	.nv.info,"",@"SHT_CUDA_INFO"
	.align	4


	//----- nvinfo : EIATTR_REGCOUNT
	.align		4
        /*0000*/ 	.byte	0x04, 0x2f
        /*0002*/ 	.short	(.L_1 - .L_0)
	.align		4
.L_0:
        /*0004*/ 	.word	index@(triton_poi_fused_cat_19)
        /*0008*/ 	.word	0x0000002c


	//----- nvinfo : EIATTR_MIN_STACK_SIZE
	.align		4
.L_1:
        /*000c*/ 	.byte	0x04, 0x12
        /*000e*/ 	.short	(.L_3 - .L_2)
	.align		4
.L_2:
        /*0010*/ 	.word	index@(triton_poi_fused_cat_19)
        /*0014*/ 	.word	0x00000000


	//----- nvinfo : EIATTR_FRAME_SIZE
	.align		4
.L_3:
        /*0018*/ 	.byte	0x04, 0x11
        /*001a*/ 	.short	(.L_5 - .L_4)
	.align		4
.L_4:
        /*001c*/ 	.word	index@(triton_poi_fused_cat_19)
        /*0020*/ 	.word	0x00000000


	//----- nvinfo : EIATTR_MIN_STACK_SIZE
	.align		4
.L_5:
        /*0024*/ 	.byte	0x04, 0x12
        /*0026*/ 	.short	(.L_7 - .L_6)
	.align		4
.L_6:
        /*0028*/ 	.word	index@(triton_poi_fused_cat_19)
        /*002c*/ 	.word	0x00000000
.L_7:


//--------------------- .nv.info.triton_poi_fused_cat_19 --------------------------
	.section	.nv.info.triton_poi_fused_cat_19,"",@"SHT_CUDA_INFO"
	.sectionflags	@""
	.align	4


	//----- nvinfo : EIATTR_CUDA_API_VERSION
	.align		4
        /*0000*/ 	.byte	0x04, 0x37
        /*0002*/ 	.short	(.L_9 - .L_8)
.L_8:
        /*0004*/ 	.word	0x0000007c


	//----- nvinfo : EIATTR_KPARAM_INFO
	.align		4
.L_9:
        /*0008*/ 	.byte	0x04, 0x17
        /*000a*/ 	.short	(.L_11 - .L_10)
.L_10:
        /*000c*/ 	.word	0x00000000
        /*0010*/ 	.short	0x0009
        /*0012*/ 	.short	0x0048
        /*0014*/ 	.byte	0x00, 0xf0, 0x11, 0x00


	//----- nvinfo : EIATTR_KPARAM_INFO
	.align		4
.L_11:
        /*0018*/ 	.byte	0x04, 0x17
        /*001a*/ 	.short	(.L_13 - .L_12)
.L_12:
        /*001c*/ 	.word	0x00000000
        /*0020*/ 	.short	0x0008
        /*0022*/ 	.short	0x0040
        /*0024*/ 	.byte	0x00, 0xf4, 0x21, 0x00


	//----- nvinfo : EIATTR_KPARAM_INFO
	.align		4
.L_13:
        /*0028*/ 	.byte	0x04, 0x17
        /*002a*/ 	.short	(.L_15 - .L_14)
.L_14:
        /*002c*/ 	.word	0x00000000
        /*0030*/ 	.short	0x0007
        /*0032*/ 	.short	0x0038
        /*0034*/ 	.byte	0x00, 0xf4, 0x21, 0x00


	//----- nvinfo : EIATTR_KPARAM_INFO
	.align		4
.L_15:
        /*0038*/ 	.byte	0x04, 0x17
        /*003a*/ 	.short	(.L_17 - .L_16)
.L_16:
        /*003c*/ 	.word	0x00000000
        /*0040*/ 	.short	0x0006
        /*0042*/ 	.short	0x0030
        /*0044*/ 	.byte	0x00, 0xf4, 0x21, 0x00


	//----- nvinfo : EIATTR_KPARAM_INFO
	.align		4
.L_17:
        /*0048*/ 	.byte	0x04, 0x17
        /*004a*/ 	.short	(.L_19 - .L_18)
.L_18:
        /*004c*/ 	.word	0x00000000
        /*0050*/ 	.short	0x0005
        /*0052*/ 	.short	0x0028
        /*0054*/ 	.byte	0x00, 0xf4, 0x21, 0x00


	//----- nvinfo : EIATTR_KPARAM_INFO
	.align		4
.L_19:
        /*0058*/ 	.byte	0x04, 0x17
        /*005a*/ 	.short	(.L_21 - .L_20)
.L_20:
        /*005c*/ 	.word	0x00000000
        /*0060*/ 	.short	0x0004
        /*0062*/ 	.short	0x0020
        /*0064*/ 	.byte	0x00, 0xf4, 0x21, 0x00


	//----- nvinfo : EIATTR_KPARAM_INFO
	.align		4
.L_21:
        /*0068*/ 	.byte	0x04, 0x17
        /*006a*/ 	.short	(.L_23 - .L_22)
.L_22:
        /*006c*/ 	.word	0x00000000
        /*0070*/ 	.short	0x0003
        /*0072*/ 	.short	0x0018
        /*0074*/ 	.byte	0x00, 0xf4, 0x21, 0x00


	//----- nvinfo : EIATTR_KPARAM_INFO
	.align		4
.L_23:
        /*0078*/ 	.byte	0x04, 0x17
        /*007a*/ 	.short	(.L_25 - .L_24)
.L_24:
        /*007c*/ 	.word	0x00000000
        /*0080*/ 	.short	0x0002
        /*0082*/ 	.short	0x0010
        /*0084*/ 	.byte	0x00, 0xf4, 0x21, 0x00


	//----- nvinfo : EIATTR_KPARAM_INFO
	.align		4
.L_25:
        /*0088*/ 	.byte	0x04, 0x17
        /*008a*/ 	.short	(.L_27 - .L_26)
.L_26:
        /*008c*/ 	.word	0x00000000
        /*0090*/ 	.short	0x0001
        /*0092*/ 	.short	0x0008
        /*0094*/ 	.byte	0x00, 0xf4, 0x21, 0x00


	//----- nvinfo : EIATTR_KPARAM_INFO
	.align		4
.L_27:
        /*0098*/ 	.byte	0x04, 0x17
        /*009a*/ 	.short	(.L_29 - .L_28)
.L_28:
        /*009c*/ 	.word	0x00000000
        /*00a0*/ 	.short	0x0000
        /*00a2*/ 	.short	0x0000
        /*00a4*/ 	.byte	0x00, 0xf4, 0x21, 0x00


	//----- nvinfo : EIATTR_SPARSE_MMA_MASK
	.align		4
.L_29:
        /*00a8*/ 	.byte	0x03, 0x50
        /*00aa*/ 	.short	0x0000


	//----- nvinfo : EIATTR_MAXREG_COUNT
	.align		4
        /*00ac*/ 	.byte	0x03, 0x1b
        /*00ae*/ 	.short	0x00ff


	//----- nvinfo : EIATTR_EXIT_INSTR_OFFSETS
	.align		4
        /*00b0*/ 	.byte	0x04, 0x1c
        /*00b2*/ 	.short	(.L_31 - .L_30)


	//   ....[0]....
.L_30:
        /*00b4*/ 	.word	0x00001c40


	//----- nvinfo : EIATTR_REQNTID
	.align		4
.L_31:
        /*00b8*/ 	.byte	0x04, 0x10
        /*00ba*/ 	.short	(.L_33 - .L_32)
.L_32:
        /*00bc*/ 	.word	0x00000080
        /*00c0*/ 	.word	0x00000001
        /*00c4*/ 	.word	0x00000001


	//----- nvinfo : EIATTR_CBANK_PARAM_SIZE
	.align		4
.L_33:
        /*00c8*/ 	.byte	0x03, 0x19
        /*00ca*/ 	.short	0x004c


	//----- nvinfo : EIATTR_PARAM_CBANK
	.align		4
        /*00cc*/ 	.byte	0x04, 0x0a
        /*00ce*/ 	.short	(.L_35 - .L_34)
	.align		4
.L_34:
        /*00d0*/ 	.word	index@(.nv.constant0.triton_poi_fused_cat_19)
        /*00d4*/ 	.short	0x0210
        /*00d6*/ 	.short	0x004c


	//----- nvinfo : EIATTR_SW_WAR
	.align		4
.L_35:
        /*00d8*/ 	.byte	0x04, 0x36
        /*00da*/ 	.short	(.L_37 - .L_36)
.L_36:
        /*00dc*/ 	.word	0x00000008
.L_37:


//--------------------- .nv.callgraph             --------------------------
	.section	.nv.callgraph,"",@"SHT_CUDA_CALLGRAPH"
	.align	4
	.sectionentsize	8
	.align		4
        /*0000*/ 	.word	0x00000000
	.align		4
        /*0004*/ 	.word	0xffffffff
	.align		4
        /*0008*/ 	.word	0x00000000
	.align		4
        /*000c*/ 	.word	0xfffffffe
	.align		4
        /*0010*/ 	.word	0x00000000
	.align		4
        /*0014*/ 	.word	0xfffffffd
	.align		4
        /*0018*/ 	.word	0x00000000
	.align		4
        /*001c*/ 	.word	0xfffffffc


//--------------------- .text.triton_poi_fused_cat_19 --------------------------
	.section	.text.triton_poi_fused_cat_19,"ax",@progbits
	.align	128
        .global         triton_poi_fused_cat_19
        .type           triton_poi_fused_cat_19,@function
        .size           triton_poi_fused_cat_19,(.L_x_1 - triton_poi_fused_cat_19)
        .other          triton_poi_fused_cat_19,@"STO_CUDA_ENTRY STV_DEFAULT"
triton_poi_fused_cat_19:
.text.triton_poi_fused_cat_19:
[----:B------:R-:W-:Y:S01]  /*0000*/  LDC R1, c[0x0][0x28] ;  /* 0x00000a00ff017b82 */ /* 0x000fe20000000800 */
[----:B------:R-:W1:Y:S07]  /*0010*/  S2R R0, SR_TID.X ;  /* 0x0000000000007919 */ /* 0x000e6e0000002100 */
[----:B------:R-:W2:Y:S01]  /*0020*/  LDC.64 R8, c[0x0][0x220] ;  /* 0x00008800ff087b82 */ /* 0x000ea20000000a00 */
[----:B------:R-:W-:Y:S01]  /*0030*/  ULDC.64 UR4, c[0x0][0x208] ;  /* 0x0000820000047ab9 */ /* 0x000fe20000000a00 */
[----:B------:R-:W3:Y:S06]  /*0040*/  S2R R3, SR_CTAID.X ;  /* 0x0000000000037919 */ /* 0x000eec0000002500 */
[----:B------:R-:W4:Y:S01]  /*0050*/  LDC.64 R34, c[0x0][0x228] ;  /* 0x00008a00ff227b82 */ /* 0x000f220000000a00 */
[----:B------:R-:W-:-:S02]  /*0060*/  CS2R R16, SRZ ;  /* 0x0000000000107805 */ /* 0x000fc4000001ff00 */
[----:B------:R-:W-:Y:S02]  /*0070*/  CS2R R18, SRZ ;  /* 0x0000000000127805 */ /* 0x000fe4000001ff00 */
[----:B------:R-:W-:Y:S01]  /*0080*/  CS2R R30, SRZ ;  /* 0x00000000001e7805 */ /* 0x000fe2000001ff00 */
[----:B------:R-:W-:Y:S01]  /*0090*/  ULDC.64 UR6, c[0x0][0x230] ;  /* 0x00008c0000067ab9 */ /* 0x000fe20000000a00 */
[----:B-1----:R-:W-:Y:S01]  /*00a0*/  IMAD.SHL.U32 R0, R0, 0x4, RZ ;  /* 0x0000000400007824 */ /* 0x002fe200078e00ff */
[----:B---3--:R-:W-:-:S04]  /*00b0*/  SHF.R.S32.HI R29, RZ, 0x15, R3 ;  /* 0x00000015ff1d7819 */ /* 0x008fc80000011403 */
[----:B------:R-:W-:Y:S02]  /*00c0*/  LOP3.LUT R0, R0, 0x1fc, RZ, 0xc0, !PT ;  /* 0x000001fc00007812 */ /* 0x000fe400078ec0ff */
[----:B------:R-:W-:-:S03]  /*00d0*/  SGXT R29, R29, 0x1 ;  /* 0x000000011d1d781a */ /* 0x000fc60000000200 */
[----:B------:R-:W-:-:S05]  /*00e0*/  IMAD R0, R3, 0x400, R0 ;  /* 0x0000040003007824 */ /* 0x000fca00078e0200 */
[-C--:B------:R-:W-:Y:S02]  /*00f0*/  LEA.HI R24, R29, R0.reuse, RZ, 0x8 ;  /* 0x000000001d187211 */ /* 0x080fe400078f40ff */
[----:B------:R-:W-:Y:S02]  /*0100*/  SHF.R.S32.HI R25, RZ, 0x1f, R0 ;  /* 0x0000001fff197819 */ /* 0x000fe40000011400 */
[----:B------:R-:W-:Y:S02]  /*0110*/  SHF.R.S32.HI R21, RZ, 0x8, R24 ;  /* 0x00000008ff157819 */ /* 0x000fe40000011418 */
[----:B------:R-:W-:Y:S02]  /*0120*/  LEA.HI R4, R25, R0, RZ, 0x4 ;  /* 0x0000000019047211 */ /* 0x000fe400078f20ff */
[----:B------:R-:W-:Y:S02]  /*0130*/  LEA.HI R2, R21, R21, RZ, 0x9 ;  /* 0x0000001515027211 */ /* 0x000fe400078f48ff */
[----:B------:R-:W-:-:S02]  /*0140*/  SHF.R.S32.HI R5, RZ, 0x4, R4 ;  /* 0x00000004ff057819 */ /* 0x000fc40000011404 */
[----:B------:R-:W-:Y:S02]  /*0150*/  LOP3.LUT R6, R2, 0xfffffe00, RZ, 0xc0, !PT ;  /* 0xfffffe0002067812 */ /* 0x000fe400078ec0ff */
[----:B------:R-:W-:Y:S01]  /*0160*/  LEA.HI R2, R5, R5, RZ, 0x4 ;  /* 0x0000000505027211 */ /* 0x000fe200078f20ff */
[----:B------:R-:W-:Y:S01]  /*0170*/  VIADD R26, R0, 0x200 ;  /* 0x00000200001a7836 */ /* 0x000fe20000000000 */
[----:B------:R-:W-:Y:S01]  /*0180*/  LOP3.LUT R23, R4, 0xfffffff0, RZ, 0xc0, !PT ;  /* 0xfffffff004177812 */ /* 0x000fe200078ec0ff */
[----:B------:R-:W-:Y:S01]  /*0190*/  IMAD.IADD R21, R21, 0x1, -R6 ;  /* 0x0000000115157824 */ /* 0x000fe200078e0a06 */
[----:B------:R-:W-:Y:S02]  /*01a0*/  LOP3.LUT R2, R2, 0xfffffff0, RZ, 0xc0, !PT ;  /* 0xfffffff002027812 */ /* 0x000fe400078ec0ff */
[----:B------:R-:W-:Y:S02]  /*01b0*/  CS2R R6, SRZ ;  /* 0x0000000000067805 */ /* 0x000fe4000001ff00 */
[----:B------:R-:W-:Y:S01]  /*01c0*/  ISETP.GT.AND P0, PT, R21, 0xff, PT ;  /* 0x000000ff1500780c */ /* 0x000fe20003f04270 */
[----:B------:R-:W-:Y:S01]  /*01d0*/  IMAD.IADD R3, R5, 0x1, -R2 ;  /* 0x0000000105037824 */ /* 0x000fe200078e0a02 */
[----:B------:R-:W-:-:S03]  /*01e0*/  LEA.HI R4, R29, R26, RZ, 0x8 ;  /* 0x0000001a1d047211 */ /* 0x000fc600078f40ff */
[----:B--2---:R-:W-:Y:S01]  /*01f0*/  IMAD.WIDE R2, R3, 0x8, R8 ;  /* 0x0000000803027825 */ /* 0x004fe200078e0208 */
[----:B------:R-:W-:Y:S02]  /*0200*/  SHF.R.S32.HI R4, RZ, 0x8, R4 ;  /* 0x00000008ff047819 */ /* 0x000fe40000011404 */
[----:B------:R-:W-:Y:S02]  /*0210*/  LEA.HI R11, R29, R26, RZ, 0x4 ;  /* 0x0000001a1d0b7211 */ /* 0x000fe400078f20ff */
[----:B------:R-:W-:-:S03]  /*0220*/  LEA.HI R10, R4, R4, RZ, 0x9 ;  /* 0x00000004040a7211 */ /* 0x000fc600078f48ff */
[----:B------:R1:W2:Y:S01]  /*0230*/  @P0 LDG.E.EL.64 R6, desc[UR4][R2.64] ;  /* 0x0000000402060981 */ /* 0x0002a2000c2e1b00 */
[----:B------:R-:W-:Y:S01]  /*0240*/  IMAD.IADD R23, R0, 0x1, -R23 ;  /* 0x0000000100177824 */ /* 0x000fe200078e0a17 */
[----:B------:R-:W-:Y:S02]  /*0250*/  LOP3.LUT R15, R10, 0xfffffe00, RZ, 0xc0, !PT ;  /* 0xfffffe000a0f7812 */ /* 0x000fe400078ec0ff */
[----:B------:R-:W-:Y:S01]  /*0260*/  SHF.R.S32.HI R11, RZ, 0x4, R11 ;  /* 0x00000004ff0b7819 */ /* 0x000fe2000001140b */
[----:B----4-:R-:W-:-:S04]  /*0270*/  IMAD.WIDE R12, R23, 0x8, R34 ;  /* 0x00000008170c7825 */ /* 0x010fc800078e0222 */
[----:B------:R-:W-:Y:S01]  /*0280*/  IMAD.IADD R15, R4, 0x1, -R15 ;  /* 0x00000001040f7824 */ /* 0x000fe200078e0a0f */
[----:B-1----:R-:W-:Y:S01]  /*0290*/  LEA.HI R2, R11, R11, RZ, 0x4 ;  /* 0x0000000b0b027211 */ /* 0x002fe200078f20ff */
[----:B------:R-:W3:Y:S03]  /*02a0*/  @P0 LDG.E.EL.128 R16, desc[UR4][R12.64] ;  /* 0x000000040c100981 */ /* 0x000ee6000c2e1d00 */
[----:B------:R-:W-:Y:S02]  /*02b0*/  LOP3.LUT R2, R2, 0xfffffff0, RZ, 0xc0, !PT ;  /* 0xfffffff002027812 */ /* 0x000fe400078ec0ff */
[----:B------:R-:W-:-:S03]  /*02c0*/  ISETP.GT.AND P1, PT, R15, 0xff, PT ;  /* 0x000000ff0f00780c */ /* 0x000fc60003f24270 */
[----:B------:R-:W-:-:S04]  /*02d0*/  IMAD.IADD R3, R11, 0x1, -R2 ;  /* 0x000000010b037824 */ /* 0x000fc800078e0a02 */
[----:B------:R-:W-:Y:S01]  /*02e0*/  IMAD.WIDE R32, R3, 0x8, R8 ;  /* 0x0000000803207825 */ /* 0x000fe200078e0208 */
[----:B------:R-:W-:Y:S02]  /*02f0*/  CS2R R8, SRZ ;  /* 0x0000000000087805 */ /* 0x000fe4000001ff00 */
[----:B------:R-:W-:-:S03]  /*0300*/  CS2R R10, SRZ ;  /* 0x00000000000a7805 */ /* 0x000fc6000001ff00 */
[----:B------:R-:W4:Y:S04]  /*0310*/  @P1 LDG.E.EL.64 R30, desc[UR4][R32.64] ;  /* 0x00000004201e1981 */ /* 0x000f28000c2e1b00 */
[----:B------:R1:W5:Y:S01]  /*0320*/  @P1 LDG.E.EL.128 R8, desc[UR4][R12.64] ;  /* 0x000000040c081981 */ /* 0x000362000c2e1d00 */
[----:B------:R-:W-:Y:S01]  /*0330*/  VIADD R27, R21, 0xffffff00 ;  /* 0xffffff00151b7836 */ /* 0x000fe20000000000 */
[----:B------:R-:W-:-:S04]  /*0340*/  LEA.HI R25, R25, R0, RZ, 0x11 ;  /* 0x0000000019197211 */ /* 0x000fc800078f88ff */
[----:B------:R-:W-:Y:S01]  /*0350*/  SHF.R.S32.HI R28, RZ, 0x11, R25 ;  /* 0x00000011ff1c7819 */ /* 0x000fe20000011419 */
[----:B-1----:R-:W-:Y:S01]  /*0360*/  IMAD.SHL.U32 R12, R27, 0x40, RZ ;  /* 0x000000401b0c7824 */ /* 0x002fe200078e00ff */
[----:B--2---:R-:W-:Y:S02]  /*0370*/  SEL R4, R7, RZ, P0 ;  /* 0x000000ff07047207 */ /* 0x004fe40000000000 */
[----:B------:R-:W-:Y:S02]  /*0380*/  SEL R7, R6, RZ, P0 ;  /* 0x000000ff06077207 */ /* 0x000fe40000000000 */
[----:B------:R-:W-:-:S04]  /*0390*/  SHF.R.U32.HI R2, RZ, 0x1c, R4 ;  /* 0x0000001cff027819 */ /* 0x000fc80000011604 */
[----:B------:R-:W-:Y:S02]  /*03a0*/  LOP3.LUT R2, R2, 0x8, RZ, 0xc0, !PT ;  /* 0x0000000802027812 */ /* 0x000fe400078ec0ff */
[----:B---3--:R-:W-:Y:S02]  /*03b0*/  SEL R17, R17, RZ, P0 ;  /* 0x000000ff11117207 */ /* 0x008fe40000000000 */
[----:B------:R-:W-:Y:S02]  /*03c0*/  IADD3 R2, P2, R2, R7, RZ ;  /* 0x0000000702027210 */ /* 0x000fe40007f5e0ff */
[----:B------:R-:W-:Y:S02]  /*03d0*/  SEL R16, R16, RZ, P0 ;  /* 0x000000ff10107207 */ /* 0x000fe40000000000 */
[----:B------:R-:W-:Y:S01]  /*03e0*/  SHF.R.U32.HI R32, RZ, 0x1a, R17 ;  /* 0x0000001aff207819 */ /* 0x000fe20000011611 */
[----:B------:R-:W-:Y:S01]  /*03f0*/  IMAD.X R7, RZ, RZ, R4, P2 ;  /* 0x000000ffff077224 */ /* 0x000fe200010e0604 */
[----:B------:R-:W-:Y:S01]  /*0400*/  SEL R37, R19, RZ, P0 ;  /* 0x000000ff13257207 */ /* 0x000fe20000000000 */
[----:B------:R-:W-:Y:S01]  /*0410*/  IMAD.SHL.U32 R13, R2, 0x20, RZ ;  /* 0x00000020020d7824 */ /* 0x000fe200078e00ff */
[----:B------:R-:W-:-:S02]  /*0420*/  LEA R33, P2, R16, UR6, 0x2 ;  /* 0x0000000610217c11 */ /* 0x000fc4000f8410ff */
[----:B------:R-:W-:Y:S02]  /*0430*/  SHF.L.U64.HI R14, R2, 0x5, R7 ;  /* 0x00000005020e7819 */ /* 0x000fe40000010207 */
[----:B------:R-:W-:Y:S02]  /*0440*/  LOP3.LUT R32, R32, 0x20, RZ, 0xc0, !PT ;  /* 0x0000002020207812 */ /* 0x000fe400078ec0ff */
[----:B------:R-:W-:Y:S02]  /*0450*/  SEL R2, R18, RZ, P0 ;  /* 0x000000ff12027207 */ /* 0x000fe40000000000 */
[----:B------:R-:W-:Y:S02]  /*0460*/  SHF.R.U32.HI R18, RZ, 0x1a, R37 ;  /* 0x0000001aff127819 */ /* 0x000fe40000011625 */
[----:B------:R-:W-:Y:S01]  /*0470*/  LEA.HI.X R7, R16, UR7, R17, 0x2, P2 ;  /* 0x0000000710077c11 */ /* 0x000fe200090f1411 */
[----:B------:R-:W-:Y:S01]  /*0480*/  IMAD.SHL.U32 R17, R28, 0x4000, RZ ;  /* 0x000040001c117824 */ /* 0x000fe200078e00ff */
[----:B------:R-:W-:-:S02]  /*0490*/  IADD3 R32, P2, P3, R13, R33, R32 ;  /* 0x000000210d207210 */ /* 0x000fc40007b5e020 */
[----:B------:R-:W-:Y:S02]  /*04a0*/  LEA R19, P4, R2, UR6, 0x2 ;  /* 0x0000000602137c11 */ /* 0x000fe4000f8810ff */
[----:B------:R-:W-:Y:S02]  /*04b0*/  LOP3.LUT R18, R18, 0x20, RZ, 0xc0, !PT ;  /* 0x0000002012127812 */ /* 0x000fe400078ec0ff */
[----:B----4-:R-:W-:Y:S02]  /*04c0*/  SEL R6, R31, RZ, P1 ;  /* 0x000000ff1f067207 */ /* 0x010fe40000800000 */
[----:B------:R-:W-:Y:S02]  /*04d0*/  IADD3.X R33, R14, R7, RZ, P2, P3 ;  /* 0x000000070e217210 */ /* 0x000fe400017e64ff */
[----:B------:R-:W-:Y:S02]  /*04e0*/  LEA.HI.X R7, R2, UR7, R37, 0x2, P4 ;  /* 0x0000000702077c11 */ /* 0x000fe4000a0f1425 */
[----:B------:R-:W-:Y:S01]  /*04f0*/  IADD3 R18, P2, P3, R13, R19, R18 ;  /* 0x000000130d127210 */ /* 0x000fe20007b5e012 */
[----:B------:R-:W-:Y:S01]  /*0500*/  IMAD.WIDE R32, R12, 0x4, R32 ;  /* 0x000000040c207825 */ /* 0x000fe200078e0220 */
[----:B------:R-:W-:-:S02]  /*0510*/  SHF.R.U32.HI R4, RZ, 0x1c, R6 ;  /* 0x0000001cff047819 */ /* 0x000fc40000011606 */
[----:B-----5:R-:W-:Y:S02]  /*0520*/  SEL R8, R8, RZ, P1 ;  /* 0x000000ff08087207 */ /* 0x020fe40000800000 */
[----:B------:R-:W-:Y:S02]  /*0530*/  IADD3.X R19, R14, R7, RZ, P2, P3 ;  /* 0x000000070e137210 */ /* 0x000fe400017e64ff */
[----:B------:R-:W-:Y:S01]  /*0540*/  SEL R31, R30, RZ, P1 ;  /* 0x000000ff1e1f7207 */ /* 0x000fe20000800000 */
[----:B------:R-:W-:Y:S01]  /*0550*/  VIADD R30, R0, 0x2 ;  /* 0x00000002001e7836 */ /* 0x000fe20000000000 */
[----:B------:R-:W-:Y:S01]  /*0560*/  LOP3.LUT R4, R4, 0x8, RZ, 0xc0, !PT ;  /* 0x0000000804047812 */ /* 0x000fe200078ec0ff */
[----:B------:R-:W-:Y:S01]  /*0570*/  IMAD.WIDE R18, R12, 0x4, R18 ;  /* 0x000000040c127825 */ /* 0x000fe200078e0212 */
[----:B------:R-:W-:Y:S02]  /*0580*/  SEL R9, R9, RZ, P1 ;  /* 0x000000ff09097207 */ /* 0x000fe40000800000 */
[C---:B------:R-:W-:Y:S01]  /*0590*/  LEA R39, P3, R8.reuse, UR6, 0x2 ;  /* 0x0000000608277c11 */ /* 0x040fe2000f8610ff */
[----:B------:R-:W-:Y:S01]  /*05a0*/  IMAD.MOV.U32 R2, RZ, RZ, RZ ;  /* 0x000000ffff027224 */ /* 0x000fe200078e00ff */
[----:B------:R-:W-:Y:S01]  /*05b0*/  IADD3 R31, P2, R4, R31, RZ ;  /* 0x0000001f041f7210 */ /* 0x000fe20007f5e0ff */
[----:B------:R-:W-:Y:S01]  /*05c0*/  IMAD.MOV.U32 R7, RZ, RZ, RZ ;  /* 0x000000ffff077224 */ /* 0x000fe200078e00ff */
[----:B------:R-:W-:Y:S01]  /*05d0*/  LEA.HI.X R4, R8, UR7, R9, 0x2, P3 ;  /* 0x0000000708047c11 */ /* 0x000fe200098f1409 */
[----:B------:R-:W-:Y:S01]  /*05e0*/  IMAD.WIDE R32, R17, 0x4, R32 ;  /* 0x0000000411207825 */ /* 0x000fe200078e0220 */
[----:B------:R-:W-:-:S02]  /*05f0*/  LEA.HI R8, R29, R30, RZ, 0x4 ;  /* 0x0000001e1d087211 */ /* 0x000fc400078f20ff */
[----:B------:R-:W-:Y:S01]  /*0600*/  SEL R10, R10, RZ, P1 ;  /* 0x000000ff0a0a7207 */ /* 0x000fe20000800000 */
[----:B------:R-:W-:Y:S01]  /*0610*/  IMAD.WIDE R18, R17, 0x4, R18 ;  /* 0x0000000411127825 */ /* 0x000fe200078e0212 */
[----:B------:R-:W-:Y:S01]  /*0620*/  SHF.R.U32.HI R38, RZ, 0x1a, R9 ;  /* 0x0000001aff267819 */ /* 0x000fe20000011609 */
[----:B------:R1:W2:Y:S01]  /*0630*/  @P0 LDG.E.EL R7, desc[UR4][R32.64] ;  /* 0x0000000420070981 */ /* 0x0002a2000c2e1900 */
[----:B------:R-:W-:Y:S01]  /*0640*/  LOP3.LUT R9, R8, 0xfffffff0, RZ, 0xc0, !PT ;  /* 0xfffffff008097812 */ /* 0x000fe200078ec0ff */
[----:B------:R-:W-:Y:S01]  /*0650*/  IMAD.X R6, RZ, RZ, R6, P2 ;  /* 0x000000ffff067224 */ /* 0x000fe200010e0606 */
[----:B------:R-:W-:Y:S01]  /*0660*/  SEL R11, R11, RZ, P1 ;  /* 0x000000ff0b0b7207 */ /* 0x000fe20000800000 */
[----:B------:R3:W4:Y:S01]  /*0670*/  @P0 LDG.E.EL R2, desc[UR4][R18.64] ;  /* 0x0000000412020981 */ /* 0x000722000c2e1900 */
[----:B------:R-:W-:Y:S01]  /*0680*/  LEA R37, P2, R10, UR6, 0x2 ;  /* 0x000000060a257c11 */ /* 0x000fe2000f8410ff */
[----:B------:R-:W-:Y:S01]  /*0690*/  IMAD.IADD R30, R30, 0x1, -R9 ;  /* 0x000000011e1e7824 */ /* 0x000fe200078e0a09 */
[----:B------:R-:W-:-:S02]  /*06a0*/  SHF.R.U32.HI R36, RZ, 0x1a, R11 ;  /* 0x0000001aff247819 */ /* 0x000fc4000001160b */
[----:B------:R-:W-:Y:S02]  /*06b0*/  CS2R R8, SRZ ;  /* 0x0000000000087805 */ /* 0x000fe4000001ff00 */
[----:B------:R-:W-:Y:S01]  /*06c0*/  LOP3.LUT R38, R38, 0x20, RZ, 0xc0, !PT ;  /* 0x0000002026267812 */ /* 0x000fe200078ec0ff */
[----:B------:R-:W-:Y:S01]  /*06d0*/  IMAD.WIDE R34, R30, 0x8, R34 ;  /* 0x000000081e227825 */ /* 0x000fe200078e0222 */
[----:B------:R-:W-:Y:S02]  /*06e0*/  LOP3.LUT R36, R36, 0x20, RZ, 0xc0, !PT ;  /* 0x0000002024247812 */ /* 0x000fe400078ec0ff */
[----:B-1----:R-:W-:Y:S01]  /*06f0*/  SHF.R.S32.HI R33, RZ, 0x1f, R26 ;  /* 0x0000001fff217819 */ /* 0x002fe2000001141a */
[C---:B---3--:R-:W-:Y:S01]  /*0700*/  IMAD.SHL.U32 R18, R31.reuse, 0x20, RZ ;  /* 0x000000201f127824 */ /* 0x048fe200078e00ff */
[----:B------:R-:W-:Y:S01]  /*0710*/  SHF.L.U64.HI R19, R31, 0x5, R6 ;  /* 0x000000051f137819 */ /* 0x000fe20000010206 */
[----:B------:R-:W-:Y:S01]  /*0720*/  VIADD R29, R15, 0xffffff00 ;  /* 0xffffff000f1d7836 */ /* 0x000fe20000000000 */
[----:B------:R-:W-:-:S02]  /*0730*/  LEA.HI.X R6, R10, UR7, R11, 0x2, P2 ;  /* 0x000000070a067c11 */ /* 0x000fc400090f140b */
[----:B------:R-:W-:Y:S02]  /*0740*/  CS2R R10, SRZ ;  /* 0x00000000000a7805 */ /* 0x000fe4000001ff00 */
[C---:B------:R-:W-:Y:S01]  /*0750*/  IADD3 R36, P4, P5, R18.reuse, R37, R36 ;  /* 0x0000002512247210 */ /* 0x040fe20007d9e024 */
[----:B------:R-:W-:Y:S01]  /*0760*/  IMAD.SHL.U32 R22, R29, 0x40, RZ ;  /* 0x000000401d167824 */ /* 0x000fe200078e00ff */
[----:B------:R-:W-:Y:S02]  /*0770*/  IADD3 R38, P2, P3, R18, R39, R38 ;  /* 0x0000002712267210 */ /* 0x000fe40007b5e026 */
[----:B------:R-:W-:Y:S01]  /*0780*/  LEA.HI R33, R33, R26, RZ, 0x11 ;  /* 0x0000001a21217211 */ /* 0x000fe200078f88ff */
[----:B------:R-:W3:Y:S01]  /*0790*/  @P0 LDG.E.EL.128 R8, desc[UR4][R34.64] ;  /* 0x0000000422080981 */ /* 0x000ee2000c2e1d00 */
[C---:B------:R-:W-:Y:S01]  /*07a0*/  IADD3.X R37, R19.reuse, R6, RZ, P4, P5 ;  /* 0x0000000613257210 */ /* 0x040fe200027ea4ff */
[----:B------:R-:W-:Y:S01]  /*07b0*/  IMAD.MOV.U32 R6, RZ, RZ, RZ ;  /* 0x000000ffff067224 */ /* 0x000fe200078e00ff */
[----:B------:R-:W-:Y:S01]  /*07c0*/  IADD3.X R39, R19, R4, RZ, P2, P3 ;  /* 0x0000000413277210 */ /* 0x000fe200017e64ff */
[----:B------:R-:W-:Y:S01]  /*07d0*/  IMAD.MOV.U32 R4, RZ, RZ, RZ ;  /* 0x000000ffff047224 */ /* 0x000fe200078e00ff */
[----:B------:R-:W-:Y:S01]  /*07e0*/  SHF.R.S32.HI R31, RZ, 0x11, R33 ;  /* 0x00000011ff1f7819 */ /* 0x000fe20000011421 */
[----:B------:R-:W-:-:S04]  /*07f0*/  IMAD.WIDE R36, R22, 0x4, R36 ;  /* 0x0000000416247825 */ /* 0x000fc800078e0224 */
[----:B------:R-:W-:Y:S02]  /*0800*/  IMAD.SHL.U32 R32, R31, 0x4000, RZ ;  /* 0x000040001f207824 */ /* 0x000fe400078e00ff */
[----:B------:R-:W-:-:S04]  /*0810*/  IMAD.WIDE R38, R22, 0x4, R38 ;  /* 0x0000000416267825 */ /* 0x000fc800078e0226 */
[----:B------:R-:W-:-:S04]  /*0820*/  IMAD.WIDE R36, R32, 0x4, R36 ;  /* 0x0000000420247825 */ /* 0x000fc800078e0224 */
[----:B------:R-:W-:Y:S01]  /*0830*/  IMAD.WIDE R38, R32, 0x4, R38 ;  /* 0x0000000420267825 */ /* 0x000fe200078e0226 */
[----:B------:R1:W5:Y:S04]  /*0840*/  @P1 LDG.E.EL R4, desc[UR4][R36.64] ;  /* 0x0000000424041981 */ /* 0x000368000c2e1900 */
[----:B------:R-:W2:Y:S01]  /*0850*/  @P1 LDG.E.EL R6, desc[UR4][R38.64] ;  /* 0x0000000426061981 */ /* 0x000ea2000c2e1900 */
[----:B---3--:R-:W-:Y:S02]  /*0860*/  SEL R8, R8, RZ, P0 ;  /* 0x000000ff08087207 */ /* 0x008fe40000000000 */
[----:B------:R-:W-:Y:S02]  /*0870*/  SEL R41, R9, RZ, P0 ;  /* 0x000000ff09297207 */ /* 0x000fe40000000000 */
[----:B------:R-:W-:-:S04]  /*0880*/  LEA R16, P2, R8, UR6, 0x2 ;  /* 0x0000000608107c11 */ /* 0x000fc8000f8410ff */
[--C-:B------:R-:W-:Y:S02]  /*0890*/  LEA.HI.X R9, R8, UR7, R41.reuse, 0x2, P2 ;  /* 0x0000000708097c11 */ /* 0x100fe400090f1429 */
[----:B------:R-:W-:Y:S02]  /*08a0*/  SHF.R.U32.HI R8, RZ, 0x1a, R41 ;  /* 0x0000001aff087819 */ /* 0x000fe40000011629 */
[----:B------:R-:W-:Y:S02]  /*08b0*/  SEL R20, R11, RZ, P0 ;  /* 0x000000ff0b147207 */ /* 0x000fe40000000000 */
[----:B------:R-:W-:Y:S02]  /*08c0*/  LOP3.LUT R8, R8, 0x20, RZ, 0xc0, !PT ;  /* 0x0000002008087812 */ /* 0x000fe400078ec0ff */
[----:B-1----:R-:W-:Y:S02]  /*08d0*/  SEL R37, R10, RZ, P0 ;  /* 0x000000ff0a257207 */ /* 0x002fe40000000000 */
[----:B------:R-:W-:-:S02]  /*08e0*/  IADD3 R8, P2, P3, R13, R16, R8 ;  /* 0x000000100d087210 */ /* 0x000fc40007b5e008 */
[--C-:B------:R-:W-:Y:S02]  /*08f0*/  SHF.R.U32.HI R10, RZ, 0x1a, R20.reuse ;  /* 0x0000001aff0a7819 */ /* 0x100fe40000011614 */
[----:B------:R-:W-:Y:S02]  /*0900*/  IADD3.X R9, R14, R9, RZ, P2, P3 ;  /* 0x000000090e097210 */ /* 0x000fe400017e64ff */
[C---:B------:R-:W-:Y:S02]  /*0910*/  LEA R11, P2, R37.reuse, UR6, 0x2 ;  /* 0x00000006250b7c11 */ /* 0x040fe4000f8410ff */
[----:B------:R-:W-:Y:S02]  /*0920*/  LOP3.LUT R10, R10, 0x20, RZ, 0xc0, !PT ;  /* 0x000000200a0a7812 */ /* 0x000fe400078ec0ff */
[----:B------:R-:W-:Y:S02]  /*0930*/  LEA.HI.X R37, R37, UR7, R20, 0x2, P2 ;  /* 0x0000000725257c11 */ /* 0x000fe400090f1414 */
[----:B------:R-:W-:Y:S01]  /*0940*/  IADD3 R10, P2, P3, R13, R11, R10 ;  /* 0x0000000b0d0a7210 */ /* 0x000fe20007b5e00a */
[----:B------:R-:W-:-:S03]  /*0950*/  IMAD.WIDE R8, R12, 0x4, R8 ;  /* 0x000000040c087825 */ /* 0x000fc600078e0208 */
[----:B------:R-:W-:Y:S01]  /*0960*/  IADD3.X R11, R14, R37, RZ, P2, P3 ;  /* 0x000000250e0b7210 */ /* 0x000fe200017e64ff */
[----:B------:R-:W-:Y:S02]  /*0970*/  IMAD.MOV.U32 R16, RZ, RZ, RZ ;  /* 0x000000ffff107224 */ /* 0x000fe400078e00ff */
[----:B------:R-:W-:-:S04]  /*0980*/  IMAD.WIDE R8, R17, 0x4, R8 ;  /* 0x0000000411087825 */ /* 0x000fc800078e0208 */
[----:B------:R-:W-:Y:S01]  /*0990*/  IMAD.WIDE R10, R12, 0x4, R10 ;  /* 0x000000040c0a7825 */ /* 0x000fe200078e020a */
[----:B------:R1:W3:Y:S03]  /*09a0*/  @P0 LDG.E.EL R16, desc[UR4][R8.64] ;  /* 0x0000000408100981 */ /* 0x0002e6000c2e1900 */
[----:B------:R-:W-:Y:S01]  /*09b0*/  IMAD.WIDE R36, R17, 0x4, R10 ;  /* 0x0000000411247825 */ /* 0x000fe200078e020a */
[----:B------:R-:W-:Y:S02]  /*09c0*/  CS2R R10, SRZ ;  /* 0x00000000000a7805 */ /* 0x000fe4000001ff00 */
[----:B-1----:R-:W-:-:S06]  /*09d0*/  CS2R R8, SRZ ;  /* 0x0000000000087805 */ /* 0x002fcc000001ff00 */
[----:B------:R-:W2:Y:S01]  /*09e0*/  @P1 LDG.E.EL.128 R8, desc[UR4][R34.64] ;  /* 0x0000000422081981 */ /* 0x000ea2000c2e1d00 */
[----:B------:R-:W-:-:S06]  /*09f0*/  IMAD.MOV.U32 R17, RZ, RZ, RZ ;  /* 0x000000ffff117224 */ /* 0x000fcc00078e00ff */
[----:B------:R1:W3:Y:S02]  /*0a00*/  @P0 LDG.E.EL R17, desc[UR4][R36.64] ;  /* 0x0000000424110981 */ /* 0x0002e4000c2e1900 */
[----:B-1----:R-:W1:Y:S01]  /*0a10*/  LDC.64 R36, c[0x0][0x238] ;  /* 0x00008e00ff247b82 */ /* 0x002e620000000a00 */
[----:B------:R-:W-:-:S05]  /*0a20*/  LOP3.LUT R25, R25, 0xfffe0000, RZ, 0xc0, !PT ;  /* 0xfffe000019197812 */ /* 0x000fca00078ec0ff */
[----:B------:R-:W-:-:S04]  /*0a30*/  IMAD.IADD R25, R0, 0x1, -R25 ;  /* 0x0000000100197824 */ /* 0x000fc800078e0a19 */
[----:B------:R-:W-:Y:S01]  /*0a40*/  IMAD R25, R28, 0x10000, R25 ;  /* 0x000100001c197824 */ /* 0x000fe200078e0219 */
[----:B--2---:R-:W-:Y:S02]  /*0a50*/  SEL R8, R8, RZ, P1 ;  /* 0x000000ff08087207 */ /* 0x004fe40000800000 */
[----:B------:R-:W-:Y:S02]  /*0a60*/  SEL R9, R9, RZ, P1 ;  /* 0x000000ff09097207 */ /* 0x000fe40000800000 */
[C---:B0-----:R-:W-:Y:S02]  /*0a70*/  LEA R39, P2, R8.reuse, UR6, 0x2 ;  /* 0x0000000608277c11 */ /* 0x041fe4000f8410ff */
[--C-:B------:R-:W-:Y:S02]  /*0a80*/  SHF.R.U32.HI R38, RZ, 0x1a, R9.reuse ;  /* 0x0000001aff267819 */ /* 0x100fe40000011609 */
[----:B------:R-:W-:Y:S02]  /*0a90*/  LEA.HI.X R8, R8, UR7, R9, 0x2, P2 ;  /* 0x0000000708087c11 */ /* 0x000fe400090f1409 */
[----:B------:R-:W-:-:S02]  /*0aa0*/  SEL R9, R11, RZ, P1 ;  /* 0x000000ff0b097207 */ /* 0x000fc40000800000 */
[----:B------:R-:W-:Y:S02]  /*0ab0*/  LOP3.LUT R38, R38, 0x20, RZ, 0xc0, !PT ;  /* 0x0000002026267812 */ /* 0x000fe400078ec0ff */
[----:B------:R-:W-:Y:S02]  /*0ac0*/  SEL R20, R10, RZ, P1 ;  /* 0x000000ff0a147207 */ /* 0x000fe40000800000 */
[----:B------:R-:W-:Y:S02]  /*0ad0*/  SHF.R.U32.HI R11, RZ, 0x1a, R9 ;  /* 0x0000001aff0b7819 */ /* 0x000fe40000011609 */
[----:B------:R-:W-:Y:S02]  /*0ae0*/  IADD3 R10, P2, P3, R18, R39, R38 ;  /* 0x00000027120a7210 */ /* 0x000fe40007b5e026 */
[----:B------:R-:W-:Y:S02]  /*0af0*/  LOP3.LUT R35, R11, 0x20, RZ, 0xc0, !PT ;  /* 0x000000200b237812 */ /* 0x000fe400078ec0ff */
[----:B------:R-:W-:-:S02]  /*0b00*/  IADD3.X R11, R19, R8, RZ, P2, P3 ;  /* 0x00000008130b7210 */ /* 0x000fc400017e64ff */
[----:B------:R-:W-:-:S04]  /*0b10*/  LEA R8, P2, R20, UR6, 0x2 ;  /* 0x0000000614087c11 */ /* 0x000fc8000f8410ff */
[----:B------:R-:W-:Y:S02]  /*0b20*/  LEA.HI.X R20, R20, UR7, R9, 0x2, P2 ;  /* 0x0000000714147c11 */ /* 0x000fe400090f1409 */
[----:B------:R-:W-:-:S04]  /*0b30*/  IADD3 R8, P2, P3, R18, R8, R35 ;  /* 0x0000000812087210 */ /* 0x000fc80007b5e023 */
[----:B------:R-:W-:-:S03]  /*0b40*/  IADD3.X R9, R19, R20, RZ, P2, P3 ;  /* 0x0000001413097210 */ /* 0x000fc600017e64ff */
[----:B------:R-:W-:-:S04]  /*0b50*/  IMAD.WIDE R8, R22, 0x4, R8 ;  /* 0x0000000416087825 */ /* 0x000fc800078e0208 */
[----:B------:R-:W-:-:S04]  /*0b60*/  IMAD.WIDE R10, R22, 0x4, R10 ;  /* 0x00000004160a7825 */ /* 0x000fc800078e020a */
[----:B------:R-:W-:Y:S01]  /*0b70*/  IMAD.WIDE R40, R32, 0x4, R8 ;  /* 0x0000000420287825 */ /* 0x000fe200078e0208 */
[----:B------:R-:W-:-:S03]  /*0b80*/  LOP3.LUT R9, R24, 0xffffff00, RZ, 0xc0, !PT ;  /* 0xffffff0018097812 */ /* 0x000fc600078ec0ff */
[----:B------:R-:W-:Y:S02]  /*0b90*/  IMAD.MOV.U32 R20, RZ, RZ, RZ ;  /* 0x000000ffff147224 */ /* 0x000fe400078e00ff */
[----:B------:R-:W-:-:S04]  /*0ba0*/  IMAD.WIDE R10, R32, 0x4, R10 ;  /* 0x00000004200a7825 */ /* 0x000fc800078e020a */
[----:B------:R-:W-:Y:S01]  /*0bb0*/  IMAD.IADD R9, R0, 0x1, -R9 ;  /* 0x0000000100097824 */ /* 0x000fe200078e0a09 */
[----:B------:R0:W2:Y:S01]  /*0bc0*/  @P1 LDG.E.EL R20, desc[UR4][R10.64] ;  /* 0x000000040a141981 */ /* 0x0000a2000c2e1900 */
[----:B-1----:R-:W-:-:S04]  /*0bd0*/  IMAD.WIDE R38, R23, 0x8, R36 ;  /* 0x0000000817267825 */ /* 0x002fc800078e0224 */
[--C-:B------:R-:W-:Y:S02]  /*0be0*/  IMAD R28, R28, 0x10000, R9.reuse ;  /* 0x000100001c1c7824 */ /* 0x100fe400078e0209 */
[----:B------:R-:W-:Y:S01]  /*0bf0*/  IMAD R34, R31, 0x10000, R9 ;  /* 0x000100001f227824 */ /* 0x000fe200078e0209 */
[----:B------:R-:W-:Y:S02]  /*0c00*/  CS2R R8, SRZ ;  /* 0x0000000000087805 */ /* 0x000fe4000001ff00 */
[----:B0-----:R-:W-:-:S06]  /*0c10*/  CS2R R10, SRZ ;  /* 0x00000000000a7805 */ /* 0x001fcc000001ff00 */
[----:B------:R-:W2:Y:S01]  /*0c20*/  @P0 LDG.E.EL.128 R8, desc[UR4][R38.64] ;  /* 0x0000000426080981 */ /* 0x000ea2000c2e1d00 */
[----:B------:R-:W-:Y:S01]  /*0c30*/  LOP3.LUT R33, R33, 0xfffe0000, RZ, 0xc0, !PT ;  /* 0xfffe000021217812 */ /* 0x000fe200078ec0ff */
[----:B------:R-:W-:-:S04]  /*0c40*/  IMAD R23, R27, 0x100, R28 ;  /* 0x000001001b177824 */ /* 0x000fc800078e021c */
[----:B------:R-:W-:-:S04]  /*0c50*/  IMAD.IADD R24, R26, 0x1, -R33 ;  /* 0x000000011a187824 */ /* 0x000fc800078e0a21 */
[----:B------:R-:W-:Y:S01]  /*0c60*/  IMAD R24, R31, 0x10000, R24 ;  /* 0x000100001f187824 */ /* 0x000fe200078e0218 */
[----:B------:R-:W-:Y:S01]  /*0c70*/  ISETP.GE.AND P2, PT, R21, 0x100, PT ;  /* 0x000001001500780c */ /* 0x000fe20003f46270 */
[----:B------:R-:W-:Y:S02]  /*0c80*/  IMAD.MOV.U32 R21, RZ, RZ, RZ ;  /* 0x000000ffff157224 */ /* 0x000fe400078e00ff */
[----:B------:R-:W-:-:S04]  /*0c90*/  IMAD.WIDE R36, R30, 0x8, R36 ;  /* 0x000000081e247825 */ /* 0x000fc800078e0224 */
[----:B------:R0:W3:Y:S01]  /*0ca0*/  @P1 LDG.E.EL R21, desc[UR4][R40.64] ;  /* 0x0000000428151981 */ /* 0x0000e2000c2e1900 */
[----:B--2---:R-:W-:Y:S02]  /*0cb0*/  SEL R8, R8, RZ, P0 ;  /* 0x000000ff08087207 */ /* 0x004fe40000000000 */
[----:B------:R-:W-:Y:S02]  /*0cc0*/  SEL R31, R9, RZ, P0 ;  /* 0x000000ff091f7207 */ /* 0x000fe40000000000 */
[----:B------:R-:W-:-:S04]  /*0cd0*/  LEA R27, P3, R8, UR6, 0x2 ;  /* 0x00000006081b7c11 */ /* 0x000fc8000f8610ff */
[--C-:B------:R-:W-:Y:S02]  /*0ce0*/  LEA.HI.X R9, R8, UR7, R31.reuse, 0x2, P3 ;  /* 0x0000000708097c11 */ /* 0x100fe400098f141f */
[----:B------:R-:W-:-:S04]  /*0cf0*/  SHF.R.U32.HI R8, RZ, 0x1a, R31 ;  /* 0x0000001aff087819 */ /* 0x000fc8000001161f */
[----:B------:R-:W-:-:S04]  /*0d00*/  LOP3.LUT R8, R8, 0x20, RZ, 0xc0, !PT ;  /* 0x0000002008087812 */ /* 0x000fc800078ec0ff */
[----:B------:R-:W-:Y:S02]  /*0d10*/  IADD3 R8, P3, P4, R13, R27, R8 ;  /* 0x0000001b0d087210 */ /* 0x000fe40007c7e008 */
[----:B------:R-:W-:Y:S02]  /*0d20*/  SEL R28, R11, RZ, P0 ;  /* 0x000000ff0b1c7207 */ /* 0x000fe40000000000 */
[----:B------:R-:W-:Y:S02]  /*0d30*/  IADD3.X R9, R14, R9, RZ, P3, P4 ;  /* 0x000000090e097210 */ /* 0x000fe40001fe84ff */
[----:B------:R-:W-:Y:S02]  /*0d40*/  ISETP.GE.AND P3, PT, R15, 0x100, PT ;  /* 0x000001000f00780c */ /* 0x000fe40003f66270 */
[----:B------:R-:W-:Y:S02]  /*0d50*/  SEL R15, R10, RZ, P0 ;  /* 0x000000ff0a0f7207 */ /* 0x000fe40000000000 */
[----:B------:R-:W-:-:S02]  /*0d60*/  SHF.R.U32.HI R10, RZ, 0x1a, R28 ;  /* 0x0000001aff0a7819 */ /* 0x000fc4000001161c */
[----:B------:R-:W-:Y:S02]  /*0d70*/  SHF.R.S32.HI R27, RZ, 0x1f, R0 ;  /* 0x0000001fff1b7819 */ /* 0x000fe40000011400 */
[----:B------:R-:W-:Y:S02]  /*0d80*/  LEA R11, P4, R15, UR6, 0x2 ;  /* 0x000000060f0b7c11 */ /* 0x000fe4000f8810ff */
[----:B------:R-:W-:Y:S02]  /*0d90*/  LOP3.LUT R10, R10, 0x20, RZ, 0xc0, !PT ;  /* 0x000000200a0a7812 */ /* 0x000fe400078ec0ff */
[----:B------:R-:W-:Y:S02]  /*0da0*/  LEA.HI R27, R27, R0, RZ, 0x11 ;  /* 0x000000001b1b7211 */ /* 0x000fe400078f88ff */
[----:B------:R-:W-:Y:S02]  /*0db0*/  LEA.HI.X R15, R15, UR7, R28, 0x2, P4 ;  /* 0x000000070f0f7c11 */ /* 0x000fe4000a0f141c */
[----:B------:R-:W-:-:S02]  /*0dc0*/  IADD3 R10, P4, P5, R13, R11, R10 ;  /* 0x0000000b0d0a7210 */ /* 0x000fc40007d9e00a */
[----:B------:R-:W-:Y:S01]  /*0dd0*/  SHF.R.S32.HI R27, RZ, 0x11, R27 ;  /* 0x00000011ff1b7819 */ /* 0x000fe2000001141b */
[----:B------:R-:W-:Y:S01]  /*0de0*/  IMAD.WIDE R8, R12, 0x4, R8 ;  /* 0x000000040c087825 */ /* 0x000fe200078e0208 */
[----:B------:R-:W-:-:S03]  /*0df0*/  IADD3.X R11, R14, R15, RZ, P4, P5 ;  /* 0x0000000f0e0b7210 */ /* 0x000fc600027ea4ff */
[----:B------:R-:W-:Y:S02]  /*0e00*/  IMAD.SHL.U32 R32, R27, 0x4000, RZ ;  /* 0x000040001b207824 */ /* 0x000fe400078e00ff */
[----:B------:R-:W-:Y:S02]  /*0e10*/  IMAD.MOV.U32 R27, RZ, RZ, RZ ;  /* 0x000000ffff1b7224 */ /* 0x000fe400078e00ff */
[----:B------:R-:W-:-:S04]  /*0e20*/  IMAD.WIDE R10, R12, 0x4, R10 ;  /* 0x000000040c0a7825 */ /* 0x000fc800078e020a */
[----:B------:R-:W-:-:S04]  /*0e30*/  IMAD.WIDE R8, R32, 0x4, R8 ;  /* 0x0000000420087825 */ /* 0x000fc800078e0208 */
[----:B0-----:R-:W-:Y:S01]  /*0e40*/  IMAD.WIDE R40, R32, 0x4, R10 ;  /* 0x0000000420287825 */ /* 0x001fe200078e020a */
[----:B------:R0:W2:Y:S01]  /*0e50*/  @P0 LDG.E.EL R27, desc[UR4][R8.64] ;  /* 0x00000004081b0981 */ /* 0x0000a2000c2e1900 */
[----:B------:R-:W-:Y:S02]  /*0e60*/  CS2R R10, SRZ ;  /* 0x00000000000a7805 */ /* 0x000fe4000001ff00 */
[----:B0-----:R-:W-:-:S06]  /*0e70*/  CS2R R8, SRZ ;  /* 0x0000000000087805 */ /* 0x001fcc000001ff00 */
[----:B------:R-:W2:Y:S01]  /*0e80*/  @P0 LDG.E.EL.128 R8, desc[UR4][R36.64] ;  /* 0x0000000424080981 */ /* 0x000ea2000c2e1d00 */
[----:B------:R-:W-:Y:S02]  /*0e90*/  IMAD R29, R29, 0x100, R34 ;  /* 0x000001001d1d7824 */ /* 0x000fe400078e0222 */
[----:B------:R-:W-:-:S06]  /*0ea0*/  IMAD.MOV.U32 R28, RZ, RZ, RZ ;  /* 0x000000ffff1c7224 */ /* 0x000fcc00078e00ff */
[----:B------:R0:W3:Y:S01]  /*0eb0*/  @P0 LDG.E.EL R28, desc[UR4][R40.64] ;  /* 0x00000004281c0981 */ /* 0x0000e2000c2e1900 */
[----:B--2---:R-:W-:Y:S02]  /*0ec0*/  SEL R8, R8, RZ, P0 ;  /* 0x000000ff08087207 */ /* 0x004fe40000000000 */
[----:B------:R-:W-:Y:S02]  /*0ed0*/  SEL R31, R9, RZ, P0 ;  /* 0x000000ff091f7207 */ /* 0x000fe40000000000 */
[----:B------:R-:W-:-:S04]  /*0ee0*/  LEA R15, P4, R8, UR6, 0x2 ;  /* 0x00000006080f7c11 */ /* 0x000fc8000f8810ff */
[--C-:B------:R-:W-:Y:S02]  /*0ef0*/  LEA.HI.X R9, R8, UR7, R31.reuse, 0x2, P4 ;  /* 0x0000000708097c11 */ /* 0x100fe4000a0f141f */
[----:B------:R-:W-:Y:S02]  /*0f00*/  SHF.R.U32.HI R8, RZ, 0x1a, R31 ;  /* 0x0000001aff087819 */ /* 0x000fe4000001161f */
[----:B------:R-:W-:Y:S02]  /*0f10*/  SEL R10, R10, RZ, P0 ;  /* 0x000000ff0a0a7207 */ /* 0x000fe40000000000 */
[----:B------:R-:W-:Y:S02]  /*0f20*/  LOP3.LUT R8, R8, 0x20, RZ, 0xc0, !PT ;  /* 0x0000002008087812 */ /* 0x000fe400078ec0ff */
[----:B------:R-:W-:Y:S02]  /*0f30*/  SEL R35, R11, RZ, P0 ;  /* 0x000000ff0b237207 */ /* 0x000fe40000000000 */
[----:B------:R-:W-:-:S02]  /*0f40*/  LEA R34, P6, R10, UR6, 0x2 ;  /* 0x000000060a227c11 */ /* 0x000fc4000f8c10ff */
[----:B------:R-:W-:Y:S02]  /*0f50*/  IADD3 R8, P4, P5, R13, R15, R8 ;  /* 0x0000000f0d087210 */ /* 0x000fe40007d9e008 */
[--C-:B------:R-:W-:Y:S02]  /*0f60*/  LEA.HI.X R11, R10, UR7, R35.reuse, 0x2, P6 ;  /* 0x000000070a0b7c11 */ /* 0x100fe4000b0f1423 */
[----:B------:R-:W-:Y:S02]  /*0f70*/  SHF.R.U32.HI R35, RZ, 0x1a, R35 ;  /* 0x0000001aff237819 */ /* 0x000fe40000011623 */
[----:B------:R-:W-:Y:S02]  /*0f80*/  IADD3.X R9, R14, R9, RZ, P4, P5 ;  /* 0x000000090e097210 */ /* 0x000fe400027ea4ff */
[----:B------:R-:W-:Y:S01]  /*0f90*/  LOP3.LUT R35, R35, 0x20, RZ, 0xc0, !PT ;  /* 0x0000002023237812 */ /* 0x000fe200078ec0ff */
[----:B------:R-:W-:-:S03]  /*0fa0*/  IMAD.WIDE R8, R12, 0x4, R8 ;  /* 0x000000040c087825 */ /* 0x000fc600078e0208 */
[----:B------:R-:W-:-:S04]  /*0fb0*/  IADD3 R34, P4, P5, R13, R34, R35 ;  /* 0x000000220d227210 */ /* 0x000fc80007d9e023 */
[----:B------:R-:W-:Y:S01]  /*0fc0*/  IADD3.X R35, R14, R11, RZ, P4, P5 ;  /* 0x0000000b0e237210 */ /* 0x000fe200027ea4ff */
[----:B0-----:R-:W-:Y:S01]  /*0fd0*/  IMAD.WIDE R40, R32, 0x4, R8 ;  /* 0x0000000420287825 */ /* 0x001fe200078e0208 */
[----:B------:R-:W-:Y:S02]  /*0fe0*/  CS2R R8, SRZ ;  /* 0x0000000000087805 */ /* 0x000fe4000001ff00 */
[----:B------:R-:W-:-:S06]  /*0ff0*/  CS2R R10, SRZ ;  /* 0x00000000000a7805 */ /* 0x000fcc000001ff00 */
[----:B------:R-:W2:Y:S01]  /*1000*/  @P1 LDG.E.EL.128 R8, desc[UR4][R38.64] ;  /* 0x0000000426081981 */ /* 0x000ea2000c2e1d00 */
[----:B------:R-:W-:Y:S01]  /*1010*/  IMAD.WIDE R34, R12, 0x4, R34 ;  /* 0x000000040c227825 */ /* 0x000fe200078e0222 */
[----:B------:R-:W-:Y:S02]  /*1020*/  CS2R R12, SRZ ;  /* 0x00000000000c7805 */ /* 0x000fe4000001ff00 */
[----:B------:R-:W-:-:S06]  /*1030*/  CS2R R14, SRZ ;  /* 0x00000000000e7805 */ /* 0x000fcc000001ff00 */
[----:B------:R-:W3:Y:S01]  /*1040*/  @P1 LDG.E.EL.128 R12, desc[UR4][R36.64] ;  /* 0x00000004240c1981 */ /* 0x000ee2000c2e1d00 */
[----:B------:R-:W-:Y:S01]  /*1050*/  CS2R R30, SRZ ;  /* 0x00000000001e7805 */ /* 0x000fe2000001ff00 */
[----:B------:R-:W-:-:S05]  /*1060*/  IMAD.WIDE R32, R32, 0x4, R34 ;  /* 0x0000000420207825 */ /* 0x000fca00078e0222 */
[----:B------:R2:W3:Y:S04]  /*1070*/  @P0 LDG.E.EL R31, desc[UR4][R40.64] ;  /* 0x00000004281f0981 */ /* 0x0004e8000c2e1900 */
[----:B------:R0:W3:Y:S01]  /*1080*/  @P0 LDG.E.EL R30, desc[UR4][R32.64] ;  /* 0x00000004201e0981 */ /* 0x0000e2000c2e1900 */
[----:B--2---:R-:W-:Y:S02]  /*1090*/  SEL R40, R9, RZ, P1 ;  /* 0x000000ff09287207 */ /* 0x004fe40000800000 */
[----:B------:R-:W-:Y:S02]  /*10a0*/  SEL R35, R8, RZ, P1 ;  /* 0x000000ff08237207 */ /* 0x000fe40000800000 */
[----:B------:R-:W-:Y:S02]  /*10b0*/  SEL R34, R11, RZ, P1 ;  /* 0x000000ff0b227207 */ /* 0x000fe40000800000 */
[----:B------:R-:W-:-:S02]  /*10c0*/  SHF.R.U32.HI R11, RZ, 0x1a, R40 ;  /* 0x0000001aff0b7819 */ /* 0x000fc40000011628 */
[----:B------:R-:W-:Y:S02]  /*10d0*/  LEA R8, P4, R35, UR6, 0x2 ;  /* 0x0000000623087c11 */ /* 0x000fe4000f8810ff */
[----:B------:R-:W-:Y:S02]  /*10e0*/  LOP3.LUT R11, R11, 0x20, RZ, 0xc0, !PT ;  /* 0x000000200b0b7812 */ /* 0x000fe400078ec0ff */
[----:B------:R-:W-:Y:S02]  /*10f0*/  SEL R9, R10, RZ, P1 ;  /* 0x000000ff0a097207 */ /* 0x000fe40000800000 */
[----:B------:R-:W-:Y:S02]  /*1100*/  LEA.HI.X R10, R35, UR7, R40, 0x2, P4 ;  /* 0x00000007230a7c11 */ /* 0x000fe4000a0f1428 */
[----:B------:R-:W-:Y:S02]  /*1110*/  IADD3 R8, P4, P5, R18, R8, R11 ;  /* 0x0000000812087210 */ /* 0x000fe40007d9e00b */
[----:B0-----:R-:W-:-:S02]  /*1120*/  SHF.R.U32.HI R33, RZ, 0x1a, R34 ;  /* 0x0000001aff217819 */ /* 0x001fc40000011622 */
[----:B------:R-:W-:Y:S02]  /*1130*/  SHF.R.S32.HI R11, RZ, 0x1f, R26 ;  /* 0x0000001fff0b7819 */ /* 0x000fe4000001141a */
[----:B------:R-:W-:Y:S02]  /*1140*/  LEA R32, P6, R9, UR6, 0x2 ;  /* 0x0000000609207c11 */ /* 0x000fe4000f8c10ff */
[----:B------:R-:W-:Y:S02]  /*1150*/  LOP3.LUT R33, R33, 0x20, RZ, 0xc0, !PT ;  /* 0x0000002021217812 */ /* 0x000fe400078ec0ff */
[----:B------:R-:W-:Y:S02]  /*1160*/  LEA.HI R11, R11, R26, RZ, 0x11 ;  /* 0x0000001a0b0b7211 */ /* 0x000fe400078f88ff */
[----:B------:R-:W-:Y:S02]  /*1170*/  LEA.HI.X R26, R9, UR7, R34, 0x2, P6 ;  /* 0x00000007091a7c11 */ /* 0x000fe4000b0f1422 */
[----:B------:R-:W-:-:S02]  /*1180*/  IADD3.X R9, R19, R10, RZ, P4, P5 ;  /* 0x0000000a13097210 */ /* 0x000fc400027ea4ff */
[----:B------:R-:W-:Y:S02]  /*1190*/  IADD3 R10, P4, P5, R18, R32, R33 ;  /* 0x00000020120a7210 */ /* 0x000fe40007d9e021 */
[----:B------:R-:W-:Y:S01]  /*11a0*/  SHF.R.S32.HI R32, RZ, 0x11, R11 ;  /* 0x00000011ff207819 */ /* 0x000fe2000001140b */
[----:B------:R-:W-:Y:S01]  /*11b0*/  IMAD.WIDE R8, R22, 0x4, R8 ;  /* 0x0000000416087825 */ /* 0x000fe200078e0208 */
[----:B------:R-:W-:Y:S02]  /*11c0*/  IADD3.X R11, R19, R26, RZ, P4, P5 ;  /* 0x0000001a130b7210 */ /* 0x000fe400027ea4ff */
[----:B---3--:R-:W-:Y:S01]  /*11d0*/  SEL R34, R13, RZ, P1 ;  /* 0x000000ff0d227207 */ /* 0x008fe20000800000 */
[----:B------:R-:W-:Y:S01]  /*11e0*/  IMAD.SHL.U32 R26, R32, 0x4000, RZ ;  /* 0x00004000201a7824 */ /* 0x000fe200078e00ff */
[----:B------:R-:W-:Y:S01]  /*11f0*/  SEL R37, R12, RZ, P1 ;  /* 0x000000ff0c257207 */ /* 0x000fe20000800000 */
[----:B------:R-:W-:Y:S01]  /*1200*/  IMAD.WIDE R10, R22, 0x4, R10 ;  /* 0x00000004160a7825 */ /* 0x000fe200078e020a */
[----:B------:R-:W-:-:S02]  /*1210*/  CS2R R32, SRZ ;  /* 0x0000000000207805 */ /* 0x000fc4000001ff00 */
[----:B------:R-:W-:Y:S01]  /*1220*/  SHF.R.U32.HI R12, RZ, 0x1a, R34 ;  /* 0x0000001aff0c7819 */ /* 0x000fe20000011622 */
[----:B------:R-:W-:Y:S01]  /*1230*/  IMAD.WIDE R8, R26, 0x4, R8 ;  /* 0x000000041a087825 */ /* 0x000fe200078e0208 */
[----:B------:R-:W-:Y:S02]  /*1240*/  SEL R13, R14, RZ, P1 ;  /* 0x000000ff0e0d7207 */ /* 0x000fe40000800000 */
[----:B------:R-:W-:Y:S02]  /*1250*/  SEL R14, R15, RZ, P1 ;  /* 0x000000ff0f0e7207 */ /* 0x000fe40000800000 */
[C---:B------:R-:W-:Y:S01]  /*1260*/  LEA R35, P4, R37.reuse, UR6, 0x2 ;  /* 0x0000000625237c11 */ /* 0x040fe2000f8810ff */
[----:B------:R-:W-:Y:S01]  /*1270*/  IMAD.WIDE R10, R26, 0x4, R10 ;  /* 0x000000041a0a7825 */ /* 0x000fe200078e020a */
[----:B------:R-:W-:Y:S01]  /*1280*/  LOP3.LUT R15, R12, 0x20, RZ, 0xc0, !PT ;  /* 0x000000200c0f7812 */ /* 0x000fe200078ec0ff */
[----:B------:R0:W2:Y:S01]  /*1290*/  @P1 LDG.E.EL R33, desc[UR4][R8.64] ;  /* 0x0000000408211981 */ /* 0x0000a2000c2e1900 */
[----:B------:R-:W-:-:S02]  /*12a0*/  LEA.HI.X R36, R37, UR7, R34, 0x2, P4 ;  /* 0x0000000725247c11 */ /* 0x000fc4000a0f1422 */
[----:B------:R-:W-:Y:S01]  /*12b0*/  LEA R12, P4, R13, UR6, 0x2 ;  /* 0x000000060d0c7c11 */ /* 0x000fe2000f8810ff */
[----:B------:R1:W3:Y:S01]  /*12c0*/  @P1 LDG.E.EL R32, desc[UR4][R10.64] ;  /* 0x000000040a201981 */ /* 0x0002e2000c2e1900 */
[----:B0-----:R-:W-:Y:S02]  /*12d0*/  SHF.R.U32.HI R9, RZ, 0x1a, R14 ;  /* 0x0000001aff097819 */ /* 0x001fe4000001160e */
[C---:B------:R-:W-:Y:S02]  /*12e0*/  IADD3 R8, P5, P6, R18.reuse, R35, R15 ;  /* 0x0000002312087210 */ /* 0x040fe40007ebe00f */
[----:B------:R-:W0:Y:S01]  /*12f0*/  LDC.64 R34, c[0x0][0x240] ;  /* 0x00009000ff227b82 */ /* 0x000e220000000a00 */
[----:B-1----:R-:W-:Y:S02]  /*1300*/  LOP3.LUT R11, R9, 0x20, RZ, 0xc0, !PT ;  /* 0x00000020090b7812 */ /* 0x002fe400078ec0ff */
[----:B------:R-:W-:Y:S02]  /*1310*/  IADD3.X R9, R19, R36, RZ, P5, P6 ;  /* 0x0000002413097210 */ /* 0x000fe40002fec4ff */
[----:B------:R-:W-:-:S02]  /*1320*/  IADD3 R12, P5, P6, R18, R12, R11 ;  /* 0x0000000c120c7210 */ /* 0x000fc40007ebe00b */
[----:B------:R-:W-:-:S04]  /*1330*/  SHF.R.S32.HI R11, RZ, 0x1f, R0 ;  /* 0x0000001fff0b7819 */ /* 0x000fc80000011400 */
[----:B------:R-:W-:Y:S01]  /*1340*/  LEA.HI R36, R11, R0, RZ, 0x4 ;  /* 0x000000000b247211 */ /* 0x000fe200078f20ff */
[----:B------:R-:W-:-:S03]  /*1350*/  IMAD.WIDE R8, R22, 0x4, R8 ;  /* 0x0000000416087825 */ /* 0x000fc600078e0208 */
[----:B------:R-:W-:Y:S02]  /*1360*/  LOP3.LUT R11, R36, 0xfffffff0, RZ, 0xc0, !PT ;  /* 0xfffffff0240b7812 */ /* 0x000fe400078ec0ff */
[----:B------:R-:W-:-:S03]  /*1370*/  LEA.HI.X R14, R13, UR7, R14, 0x2, P4 ;  /* 0x000000070d0e7c11 */ /* 0x000fc6000a0f140e */
[----:B------:R-:W-:Y:S01]  /*1380*/  IMAD.IADD R11, R0, 0x1, -R11 ;  /* 0x00000001000b7824 */ /* 0x000fe200078e0a0b */
[----:B------:R-:W-:Y:S01]  /*1390*/  IADD3.X R13, R19, R14, RZ, P5, P6 ;  /* 0x0000000e130d7210 */ /* 0x000fe20002fec4ff */
[----:B------:R-:W-:Y:S01]  /*13a0*/  IMAD.WIDE R14, R26, 0x4, R8 ;  /* 0x000000041a0e7825 */ /* 0x000fe200078e0208 */
[----:B------:R-:W-:-:S03]  /*13b0*/  CS2R R8, SRZ ;  /* 0x0000000000087805 */ /* 0x000fc6000001ff00 */
[----:B0-----:R-:W-:Y:S01]  /*13c0*/  IMAD.WIDE R34, R11, 0x4, R34 ;  /* 0x000000040b227825 */ /* 0x001fe200078e0222 */
[----:B------:R-:W-:-:S06]  /*13d0*/  CS2R R10, SRZ ;  /* 0x00000000000a7805 */ /* 0x000fcc000001ff00 */
[----:B------:R-:W2:Y:S01]  /*13e0*/  @P0 LDG.E.EL.128 R8, desc[UR4][R34.64] ;  /* 0x0000000422080981 */ /* 0x000ea2000c2e1d00 */
[----:B------:R-:W-:Y:S01]  /*13f0*/  CS2R R18, SRZ ;  /* 0x0000000000127805 */ /* 0x000fe2000001ff00 */
[----:B------:R-:W-:-:S05]  /*1400*/  IMAD.WIDE R12, R22, 0x4, R12 ;  /* 0x00000004160c7825 */ /* 0x000fca00078e020c */
[----:B------:R0:W3:Y:S01]  /*1410*/  @P1 LDG.E.EL R19, desc[UR4][R14.64] ;  /* 0x000000040e131981 */ /* 0x0000e2000c2e1900 */
[----:B------:R-:W-:Y:S01]  /*1420*/  IMAD.WIDE R38, R26, 0x4, R12 ;  /* 0x000000041a267825 */ /* 0x000fe200078e020c */
[----:B------:R-:W-:Y:S02]  /*1430*/  CS2R R12, SRZ ;  /* 0x00000000000c7805 */ /* 0x000fe4000001ff00 */
[----:B0-----:R-:W-:Y:S02]  /*1440*/  CS2R R14, SRZ ;  /* 0x00000000000e7805 */ /* 0x001fe4000001ff00 */
[----:B------:R-:W-:Y:S01]  /*1450*/  SEL R26, R7, RZ, P0 ;  /* 0x000000ff071a7207 */ /* 0x000fe20000000000 */
[----:B------:R0:W3:Y:S04]  /*1460*/  @P1 LDG.E.EL R18, desc[UR4][R38.64] ;  /* 0x0000000426121981 */ /* 0x0000e8000c2e1900 */
[----:B------:R1:W3:Y:S01]  /*1470*/  @P1 LDG.E.EL.128 R12, desc[UR4][R34.64] ;  /* 0x00000004220c1981 */ /* 0x0002e2000c2e1d00 */
[----:B------:R-:W-:-:S02]  /*1480*/  SEL R27, R27, RZ, P0 ;  /* 0x000000ff1b1b7207 */ /* 0x000fc40000000000 */
[----:B------:R-:W-:-:S03]  /*1490*/  SEL R7, R16, RZ, P0 ;  /* 0x000000ff10077207 */ /* 0x000fc60000000000 */
[----:B------:R-:W-:Y:S01]  /*14a0*/  FADD R37, -R26, R27 ;  /* 0x0000001b1a257221 */ /* 0x000fe20000000100 */
[----:B------:R-:W-:Y:S01]  /*14b0*/  LEA.HI R5, R5, R5, RZ, 0x4 ;  /* 0x0000000505057211 */ /* 0x000fe200078f20ff */
[----:B0-----:R-:W0:Y:S01]  /*14c0*/  LDC.64 R38, c[0x0][0x218] ;  /* 0x00008600ff267b82 */ /* 0x001e220000000a00 */
[----:B----4-:R-:W-:Y:S02]  /*14d0*/  SEL R2, R2, RZ, P0 ;  /* 0x000000ff02027207 */ /* 0x010fe40000000000 */
[----:B------:R-:W-:Y:S02]  /*14e0*/  SEL R27, R28, RZ, P0 ;  /* 0x000000ff1c1b7207 */ /* 0x000fe40000000000 */
[----:B------:R-:W-:Y:S02]  /*14f0*/  SHF.R.S32.HI R36, RZ, 0x4, R36 ;  /* 0x00000004ff247819 */ /* 0x000fe40000011424 */
[----:B------:R-:W-:Y:S01]  /*1500*/  LOP3.LUT R5, R5, 0xfffffff0, RZ, 0xc0, !PT ;  /* 0xfffffff005057812 */ /* 0x000fe200078ec0ff */
[----:B------:R-:W-:-:S04]  /*1510*/  FADD R27, -R2, R27 ;  /* 0x0000001b021b7221 */ /* 0x000fc80000000100 */
[----:B------:R-:W-:Y:S01]  /*1520*/  IMAD.IADD R5, R36, 0x1, -R5 ;  /* 0x0000000124057824 */ /* 0x000fe200078e0a05 */
[----:B-----5:R-:W-:Y:S02]  /*1530*/  SEL R4, R4, RZ, P1 ;  /* 0x000000ff04047207 */ /* 0x020fe40000800000 */
[----:B------:R-:W-:Y:S01]  /*1540*/  SEL R20, R20, RZ, P1 ;  /* 0x000000ff14147207 */ /* 0x000fe20000800000 */
[----:B-1----:R-:W-:Y:S01]  /*1550*/  IMAD.MOV.U32 R34, RZ, RZ, RZ ;  /* 0x000000ffff227224 */ /* 0x002fe200078e00ff */
[----:B--2---:R-:W-:Y:S02]  /*1560*/  SEL R22, R8, RZ, P0 ;  /* 0x000000ff08167207 */ /* 0x004fe40000000000 */
[----:B------:R-:W-:-:S03]  /*1570*/  SEL R8, R31, RZ, P0 ;  /* 0x000000ff1f087207 */ /* 0x000fc60000000000 */
[----:B------:R-:W-:Y:S01]  /*1580*/  FFMA R26, R37, R22, R26 ;  /* 0x00000016251a7223 */ /* 0x000fe2000000001a */
[----:B------:R-:W-:Y:S01]  /*1590*/  SEL R22, R10, RZ, P0 ;  /* 0x000000ff0a167207 */ /* 0x000fe20000000000 */
[----:B------:R-:W-:Y:S01]  /*15a0*/  FADD R10, -R7, R8 ;  /* 0x00000008070a7221 */ /* 0x000fe20000000100 */
[----:B------:R-:W-:Y:S01]  /*15b0*/  SEL R16, R9, RZ, P0 ;  /* 0x000000ff09107207 */ /* 0x000fe20000000000 */
[----:B------:R-:W1:Y:S08]  /*15c0*/  LDC.64 R36, c[0x0][0x210] ;  /* 0x00008400ff247b82 */ /* 0x000e700000000a00 */
[----:B------:R-:W2:Y:S01]  /*15d0*/  LDC.64 R8, c[0x0][0x248] ;  /* 0x00009200ff087b82 */ /* 0x000ea20000000a00 */
[----:B------:R-:W-:Y:S01]  /*15e0*/  FFMA R16, R27, R16, R2 ;  /* 0x000000101b107223 */ /* 0x000fe20000000002 */
[----:B------:R-:W-:Y:S01]  /*15f0*/  FFMA R2, R10, R22, R7 ;  /* 0x000000160a027223 */ /* 0x000fe20000000007 */
[----:B------:R-:W-:-:S02]  /*1600*/  SEL R7, R6, RZ, P1 ;  /* 0x000000ff06077207 */ /* 0x000fc40000800000 */
[----:B------:R-:W-:Y:S02]  /*1610*/  SEL R22, R17, RZ, P0 ;  /* 0x000000ff11167207 */ /* 0x000fe40000000000 */
[----:B------:R-:W-:Y:S02]  /*1620*/  SEL R27, R30, RZ, P0 ;  /* 0x000000ff1e1b7207 */ /* 0x000fe40000000000 */
[----:B------:R-:W-:Y:S02]  /*1630*/  SEL R6, R33, RZ, P1 ;  /* 0x000000ff21067207 */ /* 0x000fe40000800000 */
[----:B---3--:R-:W-:Y:S02]  /*1640*/  SEL R31, R32, RZ, P1 ;  /* 0x000000ff201f7207 */ /* 0x008fe40000800000 */
[----:B------:R-:W-:Y:S01]  /*1650*/  SEL R19, R19, RZ, P1 ;  /* 0x000000ff13137207 */ /* 0x000fe20000800000 */
[----:B------:R-:W-:Y:S01]  /*1660*/  FADD R27, -R22, R27 ;  /* 0x0000001b161b7221 */ /* 0x000fe20000000100 */
[----:B------:R-:W-:Y:S01]  /*1670*/  SEL R11, R11, RZ, P0 ;  /* 0x000000ff0b0b7207 */ /* 0x000fe20000000000 */
[----:B------:R-:W-:Y:S01]  /*1680*/  FADD R6, -R7, R6 ;  /* 0x0000000607067221 */ /* 0x000fe20000000100 */
[----:B------:R-:W-:Y:S01]  /*1690*/  SEL R12, R12, RZ, P1 ;  /* 0x000000ff0c0c7207 */ /* 0x000fe20000800000 */
[----:B------:R-:W-:Y:S01]  /*16a0*/  FADD R31, -R4, R31 ;  /* 0x0000001f041f7221 */ /* 0x000fe20000000100 */
[----:B------:R-:W-:Y:S01]  /*16b0*/  SEL R13, R13, RZ, P1 ;  /* 0x000000ff0d0d7207 */ /* 0x000fe20000800000 */
[----:B------:R-:W-:Y:S01]  /*16c0*/  FADD R19, -R20, R19 ;  /* 0x0000001314137221 */ /* 0x000fe20000000100 */
[----:B------:R-:W-:Y:S01]  /*16d0*/  SEL R17, R14, RZ, P1 ;  /* 0x000000ff0e117207 */ /* 0x000fe20000800000 */
[----:B------:R-:W-:Y:S01]  /*16e0*/  FFMA R22, R27, R11, R22 ;  /* 0x0000000b1b167223 */ /* 0x000fe20000000016 */
[----:B------:R-:W-:Y:S01]  /*16f0*/  FFMA R12, R6, R12, R7 ;  /* 0x0000000c060c7223 */ /* 0x000fe20000000007 */
[----:B------:R-:W-:Y:S01]  /*1700*/  FFMA R14, R31, R13, R4 ;  /* 0x0000000d1f0e7223 */ /* 0x000fe20000000004 */
[----:B--2---:R-:W-:Y:S01]  /*1710*/  IMAD.WIDE R10, R5, 0x4, R8 ;  /* 0x00000004050a7825 */ /* 0x004fe200078e0208 */
[----:B------:R-:W-:-:S02]  /*1720*/  CS2R R4, SRZ ;  /* 0x0000000000047805 */ /* 0x000fc4000001ff00 */
[----:B------:R-:W-:Y:S01]  /*1730*/  CS2R R6, SRZ ;  /* 0x0000000000067805 */ /* 0x000fe2000001ff00 */
[----:B------:R-:W-:Y:S01]  /*1740*/  FFMA R13, R19, R17, R20 ;  /* 0x00000011130d7223 */ /* 0x000fe20000000014 */
[----:B------:R-:W-:Y:S01]  /*1750*/  IMAD.WIDE R40, R3, 0x4, R8 ;  /* 0x0000000403287825 */ /* 0x000fe200078e0208 */
[----:B------:R-:W-:Y:S01]  /*1760*/  CS2R R32, SRZ ;  /* 0x0000000000207805 */ /* 0x000fe2000001ff00 */
[----:B------:R-:W2:Y:S02]  /*1770*/  @P0 LDG.E.EL R34, desc[UR4][R10.64] ;  /* 0x000000040a220981 */ /* 0x000ea4000c2e1900 */
[----:B------:R-:W-:Y:S02]  /*1780*/  IMAD.MOV.U32 R27, RZ, RZ, RZ ;  /* 0x000000ffff1b7224 */ /* 0x000fe400078e00ff */
[----:B0-----:R-:W-:Y:S01]  /*1790*/  IMAD.WIDE R30, R23, 0x4, R38 ;  /* 0x00000004171e7825 */ /* 0x001fe200078e0226 */
[----:B------:R-:W3:Y:S03]  /*17a0*/  @P0 LDG.E.EL R33, desc[UR4][R10.64] ;  /* 0x000000040a210981 */ /* 0x000ee6000c2e1900 */
[----:B------:R-:W-:Y:S01]  /*17b0*/  IMAD.MOV.U32 R20, RZ, RZ, RZ ;  /* 0x000000ffff147224 */ /* 0x000fe200078e00ff */
[----:B------:R-:W4:Y:S01]  /*17c0*/  @P0 LDG.E.128 R4, desc[UR4][R30.64] ;  /* 0x000000041e040981 */ /* 0x000f22000c1e1d00 */
[----:B------:R-:W-:-:S02]  /*17d0*/  IMAD.MOV.U32 R19, RZ, RZ, RZ ;  /* 0x000000ffff137224 */ /* 0x000fc400078e00ff */
[----:B------:R-:W-:Y:S01]  /*17e0*/  IMAD.MOV.U32 R17, RZ, RZ, RZ ;  /* 0x000000ffff117224 */ /* 0x000fe200078e00ff */
[----:B------:R-:W5:Y:S01]  /*17f0*/  @P0 LDG.E.EL R27, desc[UR4][R10.64] ;  /* 0x000000040a1b0981 */ /* 0x000f62000c2e1900 */
[----:B------:R-:W-:Y:S01]  /*1800*/  IMAD.MOV.U32 R3, RZ, RZ, RZ ;  /* 0x000000ffff037224 */ /* 0x000fe200078e00ff */
[----:B------:R-:W-:Y:S02]  /*1810*/  CS2R R8, SRZ ;  /* 0x0000000000087805 */ /* 0x000fe4000001ff00 */
[----:B------:R0:W2:Y:S04]  /*1820*/  @P0 LDG.E.EL R32, desc[UR4][R10.64] ;  /* 0x000000040a200981 */ /* 0x0000a8000c2e1900 */
[----:B------:R-:W2:Y:S04]  /*1830*/  @P1 LDG.E.EL R20, desc[UR4][R40.64] ;  /* 0x0000000428141981 */ /* 0x000ea8000c2e1900 */
[----:B------:R-:W2:Y:S01]  /*1840*/  @P1 LDG.E.EL R19, desc[UR4][R40.64] ;  /* 0x0000000428131981 */ /* 0x000ea2000c2e1900 */
[----:B0-----:R-:W-:-:S03]  /*1850*/  CS2R R10, SRZ ;  /* 0x00000000000a7805 */ /* 0x001fc6000001ff00 */
[----:B------:R-:W2:Y:S04]  /*1860*/  @P1 LDG.E.EL R17, desc[UR4][R40.64] ;  /* 0x0000000428111981 */ /* 0x000ea8000c2e1900 */
[----:B------:R1:W2:Y:S02]  /*1870*/  @P1 LDG.E.EL R3, desc[UR4][R40.64] ;  /* 0x0000000428031981 */ /* 0x0002a4000c2e1900 */
[----:B-1----:R-:W-:-:S05]  /*1880*/  IMAD.WIDE R40, R25, 0x4, R36 ;  /* 0x0000000419287825 */ /* 0x002fca00078e0224 */
[----:B------:R0:W2:Y:S01]  /*1890*/  @!P2 LDG.E.128 R8, desc[UR4][R40.64] ;  /* 0x000000042808a981 */ /* 0x0000a2000c1e1d00 */
[----:B------:R-:W-:Y:S01]  /*18a0*/  IMAD.WIDE R38, R29, 0x4, R38 ;  /* 0x000000041d267825 */ /* 0x000fe200078e0226 */
[----:B------:R-:W-:Y:S02]  /*18b0*/  CS2R R28, SRZ ;  /* 0x00000000001c7805 */ /* 0x000fe4000001ff00 */
[----:B------:R-:W-:-:S06]  /*18c0*/  CS2R R30, SRZ ;  /* 0x00000000001e7805 */ /* 0x000fcc000001ff00 */
[----:B------:R-:W3:Y:S01]  /*18d0*/  @P1 LDG.E.128 R28, desc[UR4][R38.64] ;  /* 0x00000004261c1981 */ /* 0x000ee2000c1e1d00 */
[----:B0-----:R-:W-:Y:S01]  /*18e0*/  IMAD.WIDE R40, R24, 0x4, R36 ;  /* 0x0000000418287825 */ /* 0x001fe200078e0224 */
[----:B------:R-:W-:Y:S01]  /*18f0*/  CS2R R24, SRZ ;  /* 0x0000000000187805 */ /* 0x000fe2000001ff00 */
[----:B------:R-:W0:Y:S01]  /*1900*/  LDC.64 R36, c[0x0][0x250] ;  /* 0x00009400ff247b82 */ /* 0x000e220000000a00 */
[----:B----4-:R-:W-:Y:S02]  /*1910*/  SEL R23, R4, RZ, P0 ;  /* 0x000000ff04177207 */ /* 0x010fe40000000000 */
[----:B-----5:R-:W-:-:S03]  /*1920*/  SEL R27, R27, RZ, P0 ;  /* 0x000000ff1b1b7207 */ /* 0x020fc60000000000 */
[----:B------:R-:W-:Y:S01]  /*1930*/  FADD R26, -R23, R26 ;  /* 0x0000001a171a7221 */ /* 0x000fe20000000100 */
[----:B--2---:R-:W-:-:S03]  /*1940*/  SEL R8, R8, RZ, !P2 ;  /* 0x000000ff08087207 */ /* 0x004fc60005000000 */
[----:B------:R-:W-:Y:S01]  /*1950*/  @P2 FFMA R8, R26, R27, R23 ;  /* 0x0000001b1a082223 */ /* 0x000fe20000000017 */
[----:B------:R-:W-:Y:S02]  /*1960*/  IMAD.MOV.U32 R26, RZ, RZ, RZ ;  /* 0x000000ffff1a7224 */ /* 0x000fe400078e00ff */
[----:B------:R-:W-:-:S06]  /*1970*/  IMAD.MOV.U32 R27, RZ, RZ, RZ ;  /* 0x000000ffff1b7224 */ /* 0x000fcc00078e00ff */
[----:B------:R-:W2:Y:S01]  /*1980*/  @!P3 LDG.E.128 R24, desc[UR4][R40.64] ;  /* 0x000000042818b981 */ /* 0x000ea2000c1e1d00 */
[----:B------:R-:W-:Y:S02]  /*1990*/  SEL R21, R21, RZ, P1 ;  /* 0x000000ff15157207 */ /* 0x000fe40000800000 */
[----:B------:R-:W-:Y:S02]  /*19a0*/  SEL R18, R18, RZ, P1 ;  /* 0x000000ff12127207 */ /* 0x000fe40000800000 */
[----:B------:R-:W-:Y:S02]  /*19b0*/  SEL R4, R15, RZ, P1 ;  /* 0x000000ff0f047207 */ /* 0x000fe40000800000 */
[----:B------:R-:W-:Y:S01]  /*19c0*/  SEL R15, R6, RZ, P0 ;  /* 0x000000ff060f7207 */ /* 0x000fe20000000000 */
[----:B------:R-:W-:Y:S01]  /*19d0*/  FADD R18, -R21, R18 ;  /* 0x0000001215127221 */ /* 0x000fe20000000100 */
[----:B0-----:R-:W-:Y:S01]  /*19e0*/  IMAD.WIDE R36, R0, 0x4, R36 ;  /* 0x0000000400247825 */ /* 0x001fe200078e0224 */
[----:B---3--:R-:W-:-:S03]  /*19f0*/  SEL R0, R33, RZ, P0 ;  /* 0x000000ff21007207 */ /* 0x008fc60000000000 */
[----:B------:R-:W-:Y:S01]  /*1a00*/  FFMA R4, R18, R4, R21 ;  /* 0x0000000412047223 */ /* 0x000fe20000000015 */
[----:B------:R-:W-:Y:S01]  /*1a10*/  FADD R2, -R15, R2 ;  /* 0x000000020f027221 */ /* 0x000fe20000000100 */
[----:B------:R-:W-:Y:S02]  /*1a20*/  SEL R5, R5, RZ, P0 ;  /* 0x000000ff05057207 */ /* 0x000fe40000000000 */
[----:B------:R-:W-:Y:S02]  /*1a30*/  SEL R7, R7, RZ, P0 ;  /* 0x000000ff07077207 */ /* 0x000fe40000000000 */
[----:B------:R-:W-:Y:S02]  /*1a40*/  SEL R21, R28, RZ, P1 ;  /* 0x000000ff1c157207 */ /* 0x000fe40000800000 */
[----:B------:R-:W-:Y:S02]  /*1a50*/  SEL R29, R29, RZ, P1 ;  /* 0x000000ff1d1d7207 */ /* 0x000fe40000800000 */
[----:B------:R-:W-:-:S02]  /*1a60*/  SEL R30, R30, RZ, P1 ;  /* 0x000000ff1e1e7207 */ /* 0x000fc40000800000 */
[----:B------:R-:W-:Y:S02]  /*1a70*/  SEL R31, R31, RZ, P1 ;  /* 0x000000ff1f1f7207 */ /* 0x000fe40000800000 */
[----:B------:R-:W-:Y:S01]  /*1a80*/  SEL R10, R10, RZ, !P2 ;  /* 0x000000ff0a0a7207 */ /* 0x000fe20005000000 */
[----:B------:R-:W-:Y:S01]  /*1a90*/  @P2 FFMA R10, R2, R0, R15 ;  /* 0x00000000020a2223 */ /* 0x000fe2000000000f */
        /* <DEDUP_REMOVED lines=12> */
[----:B------:R-:W-:Y:S01]  /*1b60*/  SEL R9, R9, RZ, !P2 ;  /* 0x000000ff09097207 */ /* 0x000fe20005000000 */
[----:B------:R-:W-:Y:S01]  /*1b70*/  @P2 FFMA R9, R16, R34, R5 ;  /* 0x0000002210092223 */ /* 0x000fe20000000005 */
[----:B------:R-:W-:Y:S01]  /*1b80*/  SEL R11, R11, RZ, !P2 ;  /* 0x000000ff0b0b7207 */ /* 0x000fe20005000000 */
[----:B------:R-:W-:-:S05]  /*1b90*/  @P2 FFMA R11, R22, R32, R7 ;  /* 0x00000020160b2223 */ /* 0x000fca0000000007 */
[----:B------:R-:W-:Y:S01]  /*1ba0*/  STG.E.128 desc[UR4][R36.64], R8 ;  /* 0x0000000824007986 */ /* 0x000fe2000c101d04 */
[----:B--2---:R-:W-:Y:S01]  /*1bb0*/  SEL R24, R24, RZ, !P3 ;  /* 0x000000ff18187207 */ /* 0x004fe20005800000 */
[----:B------:R-:W-:Y:S01]  /*1bc0*/  @P3 FFMA R24, R12, R20, R21 ;  /* 0x000000140c183223 */ /* 0x000fe20000000015 */
[----:B------:R-:W-:Y:S01]  /*1bd0*/  SEL R25, R25, RZ, !P3 ;  /* 0x000000ff19197207 */ /* 0x000fe20005800000 */
[----:B------:R-:W-:Y:S01]  /*1be0*/  @P3 FFMA R25, R14, R19, R29 ;  /* 0x000000130e193223 */ /* 0x000fe2000000001d */
[----:B------:R-:W-:Y:S01]  /*1bf0*/  SEL R26, R26, RZ, !P3 ;  /* 0x000000ff1a1a7207 */ /* 0x000fe20005800000 */
[----:B------:R-:W-:Y:S01]  /*1c00*/  @P3 FFMA R26, R13, R17, R30 ;  /* 0x000000110d1a3223 */ /* 0x000fe2000000001e */
[----:B------:R-:W-:Y:S01]  /*1c10*/  SEL R27, R27, RZ, !P3 ;  /* 0x000000ff1b1b7207 */ /* 0x000fe20005800000 */
[----:B------:R-:W-:-:S05]  /*1c20*/  @P3 FFMA R27, R4, R0, R31 ;  /* 0x00000000041b3223 */ /* 0x000fca000000001f */
[----:B------:R-:W-:Y:S01]  /*1c30*/  STG.E.128 desc[UR4][R36.64+0x800], R24 ;  /* 0x0008001824007986 */ /* 0x000fe2000c101d04 */
[----:B------:R-:W-:Y:S05]  /*1c40*/  EXIT ;  /* 0x000000000000794d */ /* 0x000fea0003800000 */
.L_x_0:
[----:B------:R-:W-:-:S00]  /*1c50*/  BRA `(.L_x_0) ;  /* 0xfffffffc00fc7947 */ /* 0x000fc0000383ffff */
[----:B------:R-:W-:-:S00]  /*1c60*/  NOP ;  /* 0x0000000000007918 */ /* 0x000fc00000000000 */
        /* <DEDUP_REMOVED lines=9> */
.L_x_1:


//--------------------- .nv.constant0.triton_poi_fused_cat_19 --------------------------
	.section	.nv.constant0.triton_poi_fused_cat_19,"a",@progbits
	.sectionflags	@""
	.align	4
.nv.constant0.triton_poi_fused_cat_19:
	.zero		604
